//
// Generated by NVIDIA NVVM Compiler
//
// Compiler Build ID: CL-36424714
// Cuda compilation tools, release 13.0, V13.0.88
// Based on NVVM 20.0.0
//

.version 9.0
.target sm_100
.address_size 64

	// .globl	_Z14gpu_HeatReducePfS_i
// _ZZ10gpu_ReducePfiiE5sdata has been demoted
// _ZZ17gpu_Reduce_AtomicPfiE5sdata has been demoted

.visible .entry _Z14gpu_HeatReducePfS_i(
	.param .u64 .ptr .align 1 _Z14gpu_HeatReducePfS_i_param_0,
	.param .u64 .ptr .align 1 _Z14gpu_HeatReducePfS_i_param_1,
	.param .u32 _Z14gpu_HeatReducePfS_i_param_2
)
{
	.reg .pred 	%p<2>;
	.reg .b32 	%r<19>;
	.reg .b32 	%f<9>;
	.reg .b64 	%rd<13>;

	ld.param.u64 	%rd1, [_Z14gpu_HeatReducePfS_i_param_0];
	ld.param.u64 	%rd2, [_Z14gpu_HeatReducePfS_i_param_1];
	ld.param.u32 	%r5, [_Z14gpu_HeatReducePfS_i_param_2];
	mov.u32 	%r6, %tid.x;
	mov.u32 	%r7, %ntid.x;
	mov.u32 	%r8, %ctaid.x;
	mad.lo.s32 	%r1, %r7, %r8, %r6;
	add.s32 	%r2, %r1, 1;
	mov.u32 	%r9, %tid.y;
	mov.u32 	%r10, %ntid.y;
	mov.u32 	%r11, %ctaid.y;
	mad.lo.s32 	%r3, %r10, %r11, %r9;
	add.s32 	%r4, %r3, 1;
	add.s32 	%r12, %r5, -1;
	max.s32 	%r13, %r4, %r2;
	setp.ge.s32 	%p1, %r13, %r12;
	@%p1 bra 	$L__BB0_2;
	cvta.to.global.u64 	%rd3, %rd1;
	cvta.to.global.u64 	%rd4, %rd2;
	mad.lo.s32 	%r14, %r5, %r4, %r1;
	mul.wide.s32 	%rd5, %r14, 4;
	add.s64 	%rd6, %rd3, %rd5;
	ld.global.f32 	%f1, [%rd6];
	ld.global.f32 	%f2, [%rd6+8];
	add.f32 	%f3, %f1, %f2;
	mad.lo.s32 	%r15, %r5, %r3, %r2;
	mul.wide.s32 	%rd7, %r15, 4;
	add.s64 	%rd8, %rd3, %rd7;
	ld.global.f32 	%f4, [%rd8];
	add.f32 	%f5, %f3, %f4;
	shl.b32 	%r16, %r5, 1;
	add.s32 	%r17, %r15, %r16;
	mul.wide.s32 	%rd9, %r17, 4;
	add.s64 	%rd10, %rd3, %rd9;
	ld.global.f32 	%f6, [%rd10];
	add.f32 	%f7, %f5, %f6;
	mul.f32 	%f8, %f7, 0f3E800000;
	add.s32 	%r18, %r14, 1;
	mul.wide.s32 	%rd11, %r18, 4;
	add.s64 	%rd12, %rd4, %rd11;
	st.global.f32 	[%rd12], %f8;
$L__BB0_2:
	ret;

}
	// .globl	_Z8gpu_HeatPfS_i
.visible .entry _Z8gpu_HeatPfS_i(
	.param .u64 .ptr .align 1 _Z8gpu_HeatPfS_i_param_0,
	.param .u64 .ptr .align 1 _Z8gpu_HeatPfS_i_param_1,
	.param .u32 _Z8gpu_HeatPfS_i_param_2
)
{
	.reg .pred 	%p<2>;
	.reg .b32 	%r<19>;
	.reg .b32 	%f<9>;
	.reg .b64 	%rd<13>;

	ld.param.u64 	%rd1, [_Z8gpu_HeatPfS_i_param_0];
	ld.param.u64 	%rd2, [_Z8gpu_HeatPfS_i_param_1];
	ld.param.u32 	%r5, [_Z8gpu_HeatPfS_i_param_2];
	mov.u32 	%r6, %tid.x;
	mov.u32 	%r7, %ntid.x;
	mov.u32 	%r8, %ctaid.x;
	mad.lo.s32 	%r1, %r7, %r8, %r6;
	add.s32 	%r2, %r1, 1;
	mov.u32 	%r9, %tid.y;
	mov.u32 	%r10, %ntid.y;
	mov.u32 	%r11, %ctaid.y;
	mad.lo.s32 	%r3, %r10, %r11, %r9;
	add.s32 	%r4, %r3, 1;
	add.s32 	%r12, %r5, -1;
	max.s32 	%r13, %r4, %r2;
	setp.ge.s32 	%p1, %r13, %r12;
	@%p1 bra 	$L__BB1_2;
	cvta.to.global.u64 	%rd3, %rd1;
	cvta.to.global.u64 	%rd4, %rd2;
	mad.lo.s32 	%r14, %r5, %r4, %r1;
	mul.wide.s32 	%rd5, %r14, 4;
	add.s64 	%rd6, %rd3, %rd5;
	ld.global.f32 	%f1, [%rd6];
	ld.global.f32 	%f2, [%rd6+8];
	add.f32 	%f3, %f1, %f2;
	mad.lo.s32 	%r15, %r5, %r3, %r2;
	mul.wide.s32 	%rd7, %r15, 4;
	add.s64 	%rd8, %rd3, %rd7;
	ld.global.f32 	%f4, [%rd8];
	add.f32 	%f5, %f3, %f4;
	shl.b32 	%r16, %r5, 1;
	add.s32 	%r17, %r15, %r16;
	mul.wide.s32 	%rd9, %r17, 4;
	add.s64 	%rd10, %rd3, %rd9;
	ld.global.f32 	%f6, [%rd10];
	add.f32 	%f7, %f5, %f6;
	mul.f32 	%f8, %f7, 0f3E800000;
	add.s32 	%r18, %r14, 1;
	mul.wide.s32 	%rd11, %r18, 4;
	add.s64 	%rd12, %rd4, %rd11;
	st.global.f32 	[%rd12], %f8;
$L__BB1_2:
	ret;

}
	// .globl	_Z8gpu_DiffPfS_i
.visible .entry _Z8gpu_DiffPfS_i(
	.param .u64 .ptr .align 1 _Z8gpu_DiffPfS_i_param_0,
	.param .u64 .ptr .align 1 _Z8gpu_DiffPfS_i_param_1,
	.param .u32 _Z8gpu_DiffPfS_i_param_2
)
{
	.reg .pred 	%p<10>;
	.reg .b32 	%r<18>;
	.reg .b32 	%f<5>;
	.reg .b64 	%rd<12>;

	ld.param.u64 	%rd3, [_Z8gpu_DiffPfS_i_param_0];
	ld.param.u64 	%rd2, [_Z8gpu_DiffPfS_i_param_1];
	ld.param.u32 	%r5, [_Z8gpu_DiffPfS_i_param_2];
	cvta.to.global.u64 	%rd1, %rd3;
	mov.u32 	%r6, %tid.x;
	mov.u32 	%r7, %ntid.x;
	mov.u32 	%r8, %ctaid.x;
	mad.lo.s32 	%r1, %r7, %r8, %r6;
	mov.u32 	%r9, %tid.y;
	mov.u32 	%r10, %ntid.y;
	mov.u32 	%r11, %ctaid.y;
	mad.lo.s32 	%r12, %r10, %r11, %r9;
	setp.ne.s32 	%p1, %r12, 0;
	add.s32 	%r3, %r5, -1;
	setp.ne.s32 	%p2, %r12, %r3;
	and.pred  	%p3, %p1, %p2;
	@%p3 bra 	$L__BB2_3;
	setp.ge.s32 	%p9, %r1, %r5;
	@%p9 bra 	$L__BB2_8;
	mad.lo.s32 	%r16, %r5, %r12, %r1;
	mul.wide.s32 	%rd10, %r16, 4;
	add.s64 	%rd11, %rd1, %rd10;
	mov.b32 	%r17, 0;
	st.global.u32 	[%rd11], %r17;
	bra.uni 	$L__BB2_8;
$L__BB2_3:
	setp.ge.s32 	%p4, %r12, %r5;
	@%p4 bra 	$L__BB2_8;
	setp.ne.s32 	%p5, %r1, 0;
	setp.ne.s32 	%p6, %r1, %r3;
	and.pred  	%p7, %p5, %p6;
	@%p7 bra 	$L__BB2_6;
	mad.lo.s32 	%r14, %r5, %r12, %r1;
	mul.wide.u32 	%rd8, %r14, 4;
	add.s64 	%rd9, %rd1, %rd8;
	mov.b32 	%r15, 0;
	st.global.u32 	[%rd9], %r15;
	bra.uni 	$L__BB2_8;
$L__BB2_6:
	setp.ge.s32 	%p8, %r1, %r5;
	@%p8 bra 	$L__BB2_8;
	mad.lo.s32 	%r13, %r5, %r12, %r1;
	cvta.to.global.u64 	%rd4, %rd2;
	mul.wide.s32 	%rd5, %r13, 4;
	add.s64 	%rd6, %rd4, %rd5;
	ld.global.f32 	%f1, [%rd6];
	add.s64 	%rd7, %rd1, %rd5;
	ld.global.f32 	%f2, [%rd7];
	sub.f32 	%f3, %f1, %f2;
	mul.f32 	%f4, %f3, %f3;
	st.global.f32 	[%rd7], %f4;
$L__BB2_8:
	ret;

}
	// .globl	_Z10gpu_ReducePfii
.visible .entry _Z10gpu_ReducePfii(
	.param .u64 .ptr .align 1 _Z10gpu_ReducePfii_param_0,
	.param .u32 _Z10gpu_ReducePfii_param_1,
	.param .u32 _Z10gpu_ReducePfii_param_2
)
{
	.reg .pred 	%p<6>;
	.reg .b32 	%r<22>;
	.reg .b32 	%f<9>;
	.reg .b64 	%rd<7>;
	// demoted variable
	.shared .align 4 .b8 _ZZ10gpu_ReducePfiiE5sdata[1024];
	ld.param.u64 	%rd2, [_Z10gpu_ReducePfii_param_0];
	ld.param.u32 	%r8, [_Z10gpu_ReducePfii_param_1];
	ld.param.u32 	%r9, [_Z10gpu_ReducePfii_param_2];
	cvta.to.global.u64 	%rd1, %rd2;
	mov.u32 	%r10, %ctaid.x;
	mov.u32 	%r1, %ntid.x;
	mov.u32 	%r2, %tid.x;
	mad.lo.s32 	%r3, %r10, %r1, %r2;
	mul.lo.s32 	%r4, %r9, %r3;
	setp.ge.s32 	%p1, %r4, %r8;
	mov.f32 	%f8, 0f00000000;
	@%p1 bra 	$L__BB3_2;
	mul.wide.s32 	%rd3, %r4, 4;
	add.s64 	%rd4, %rd1, %rd3;
	ld.global.f32 	%f8, [%rd4];
$L__BB3_2:
	shl.b32 	%r11, %r2, 2;
	mov.u32 	%r12, _ZZ10gpu_ReducePfiiE5sdata;
	add.s32 	%r13, %r12, %r11;
	st.shared.f32 	[%r13], %f8;
	bar.sync 	0;
	setp.lt.u32 	%p2, %r1, 2;
	@%p2 bra 	$L__BB3_7;
	mov.b32 	%r21, 1;
$L__BB3_4:
	shl.b32 	%r6, %r21, 1;
	mul.lo.s32 	%r7, %r6, %r2;
	setp.ge.u32 	%p3, %r7, %r1;
	@%p3 bra 	$L__BB3_6;
	add.s32 	%r15, %r7, %r21;
	shl.b32 	%r16, %r15, 2;
	add.s32 	%r18, %r12, %r16;
	ld.shared.f32 	%f4, [%r18];
	shl.b32 	%r19, %r7, 2;
	add.s32 	%r20, %r12, %r19;
	ld.shared.f32 	%f5, [%r20];
	add.f32 	%f6, %f4, %f5;
	st.shared.f32 	[%r20], %f6;
$L__BB3_6:
	bar.sync 	0;
	setp.lt.u32 	%p4, %r6, %r1;
	mov.u32 	%r21, %r6;
	@%p4 bra 	$L__BB3_4;
$L__BB3_7:
	setp.ne.s32 	%p5, %r2, 0;
	@%p5 bra 	$L__BB3_9;
	ld.shared.f32 	%f7, [_ZZ10gpu_ReducePfiiE5sdata];
	mul.wide.s32 	%rd5, %r3, 4;
	add.s64 	%rd6, %rd1, %rd5;
	st.global.f32 	[%rd6], %f7;
$L__BB3_9:
	ret;

}
	// .globl	_Z17gpu_Reduce_AtomicPfi
.visible .entry _Z17gpu_Reduce_AtomicPfi(
	.param .u64 .ptr .align 1 _Z17gpu_Reduce_AtomicPfi_param_0,
	.param .u32 _Z17gpu_Reduce_AtomicPfi_param_1
)
{
	.reg .pred 	%p<6>;
	.reg .b32 	%r<20>;
	.reg .b32 	%f<10>;
	.reg .b64 	%rd<5>;
	// demoted variable
	.shared .align 4 .b8 _ZZ17gpu_Reduce_AtomicPfiE5sdata[1024];
	ld.param.u64 	%rd2, [_Z17gpu_Reduce_AtomicPfi_param_0];
	ld.param.u32 	%r7, [_Z17gpu_Reduce_AtomicPfi_param_1];
	cvta.to.global.u64 	%rd1, %rd2;
	mov.u32 	%r8, %ctaid.x;
	mov.u32 	%r1, %ntid.x;
	mov.u32 	%r2, %tid.x;
	mad.lo.s32 	%r3, %r8, %r1, %r2;
	setp.ge.s32 	%p1, %r3, %r7;
	mov.f32 	%f9, 0f00000000;
	@%p1 bra 	$L__BB4_2;
	mul.wide.s32 	%rd3, %r3, 4;
	add.s64 	%rd4, %rd1, %rd3;
	ld.global.f32 	%f9, [%rd4];
$L__BB4_2:
	shl.b32 	%r9, %r2, 2;
	mov.u32 	%r10, _ZZ17gpu_Reduce_AtomicPfiE5sdata;
	add.s32 	%r11, %r10, %r9;
	st.shared.f32 	[%r11], %f9;
	bar.sync 	0;
	setp.lt.u32 	%p2, %r1, 2;
	@%p2 bra 	$L__BB4_7;
	mov.b32 	%r19, 1;
$L__BB4_4:
	shl.b32 	%r5, %r19, 1;
	mul.lo.s32 	%r6, %r5, %r2;
	setp.ge.u32 	%p3, %r6, %r1;
	@%p3 bra 	$L__BB4_6;
	add.s32 	%r13, %r6, %r19;
	shl.b32 	%r14, %r13, 2;
	add.s32 	%r16, %r10, %r14;
	ld.shared.f32 	%f4, [%r16];
	shl.b32 	%r17, %r6, 2;
	add.s32 	%r18, %r10, %r17;
	ld.shared.f32 	%f5, [%r18];
	add.f32 	%f6, %f4, %f5;
	st.shared.f32 	[%r18], %f6;
$L__BB4_6:
	bar.sync 	0;
	setp.lt.u32 	%p4, %r5, %r1;
	mov.u32 	%r19, %r5;
	@%p4 bra 	$L__BB4_4;
$L__BB4_7:
	setp.ne.s32 	%p5, %r2, 0;
	@%p5 bra 	$L__BB4_9;
	ld.shared.f32 	%f7, [_ZZ17gpu_Reduce_AtomicPfiE5sdata];
	atom.global.add.f32 	%f8, [%rd1], %f7;
$L__BB4_9:
	ret;

}


// ===== COMPILED SASS (sm_100) =====

	.target	sm_100

	.elftype	@"ET_EXEC"


//--------------------- .note.nv.tkinfo           --------------------------
	.section	.note.nv.tkinfo,"",@"SHT_NOTE"
	.sectionflags	@"SHF_NOTE_NV_TKINFO"
	.tkinfo
        /*0018*/ 	.word	0x00000002
        /*0030*/ 	.string	""
        /*0030*/ 	.string	"ptxas"
        /*0030*/ 	.string	"Cuda compilation tools, release 13.0, V13.0.88"
        /*0030*/ 	.string	"Build cuda_13.0.r13.0/compiler.36424714_0"
        /*0030*/ 	.string	"-arch sm_100 -m 64 "



//--------------------- .note.nv.cuinfo           --------------------------
	.section	.note.nv.cuinfo,"",@"SHT_NOTE"
	.sectionflags	@"SHF_NOTE_NV_CUINFO"
        /*0018*/ 	.short	0x0002
        /*001a*/ 	.short	0x0064
        /*001c*/ 	.short	0x0082
	.zero		2


//--------------------- .nv.info                  --------------------------
	.section	.nv.info,"",@"SHT_CUDA_INFO"
	.align	4


	//----- nvinfo : EIATTR_REGCOUNT
	.align		4
        /*0000*/ 	.byte	0x04, 0x2f
        /*0002*/ 	.short	(.L_1 - .L_0)
	.align		4
.L_0:
        /*0004*/ 	.word	index@(_Z14gpu_HeatReducePfS_i)
        /*0008*/ 	.word	0x00000010


	//----- nvinfo : EIATTR_FRAME_SIZE
	.align		4
.L_1:
        /*000c*/ 	.byte	0x04, 0x11
        /*000e*/ 	.short	(.L_3 - .L_2)
	.align		4
.L_2:
        /*0010*/ 	.word	index@(_Z14gpu_HeatReducePfS_i)
        /*0014*/ 	.word	0x00000000


	//----- nvinfo : EIATTR_REGCOUNT
	.align		4
.L_3:
        /*0018*/ 	.byte	0x04, 0x2f
        /*001a*/ 	.short	(.L_5 - .L_4)
	.align		4
.L_4:
        /*001c*/ 	.word	index@(_Z8gpu_HeatPfS_i)
        /*0020*/ 	.word	0x00000010


	//----- nvinfo : EIATTR_FRAME_SIZE
	.align		4
.L_5:
        /*0024*/ 	.byte	0x04, 0x11
        /*0026*/ 	.short	(.L_7 - .L_6)
	.align		4
.L_6:
        /*0028*/ 	.word	index@(_Z8gpu_HeatPfS_i)
        /*002c*/ 	.word	0x00000000


	//----- nvinfo : EIATTR_REGCOUNT
	.align		4
.L_7:
        /*0030*/ 	.byte	0x04, 0x2f
        /*0032*/ 	.short	(.L_9 - .L_8)
	.align		4
.L_8:
        /*0034*/ 	.word	index@(_Z8gpu_DiffPfS_i)
        /*0038*/ 	.word	0x0000000a


	//----- nvinfo : EIATTR_FRAME_SIZE
	.align		4
.L_9:
        /*003c*/ 	.byte	0x04, 0x11
        /*003e*/ 	.short	(.L_11 - .L_10)
	.align		4
.L_10:
        /*0040*/ 	.word	index@(_Z8gpu_DiffPfS_i)
        /*0044*/ 	.word	0x00000000


	//----- nvinfo : EIATTR_REGCOUNT
	.align		4
.L_11:
        /*0048*/ 	.byte	0x04, 0x2f
        /*004a*/ 	.short	(.L_13 - .L_12)
	.align		4
.L_12:
        /*004c*/ 	.word	index@(_Z10gpu_ReducePfii)
        /*0050*/ 	.word	0x0000000c


	//----- nvinfo : EIATTR_FRAME_SIZE
	.align		4
.L_13:
        /*0054*/ 	.byte	0x04, 0x11
        /*0056*/ 	.short	(.L_15 - .L_14)
	.align		4
.L_14:
        /*0058*/ 	.word	index@(_Z10gpu_ReducePfii)
        /*005c*/ 	.word	0x00000000


	//----- nvinfo : EIATTR_REGCOUNT
	.align		4
.L_15:
        /*0060*/ 	.byte	0x04, 0x2f
        /*0062*/ 	.short	(.L_17 - .L_16)
	.align		4
.L_16:
        /*0064*/ 	.word	index@(_Z17gpu_Reduce_AtomicPfi)
        /*0068*/ 	.word	0x0000000a


	//----- nvinfo : EIATTR_FRAME_SIZE
	.align		4
.L_17:
        /*006c*/ 	.byte	0x04, 0x11
        /*006e*/ 	.short	(.L_19 - .L_18)
	.align		4
.L_18:
        /*0070*/ 	.word	index@(_Z17gpu_Reduce_AtomicPfi)
        /*0074*/ 	.word	0x00000000


	//----- nvinfo : EIATTR_MIN_STACK_SIZE
	.align		4
.L_19:
        /*0078*/ 	.byte	0x04, 0x12
        /*007a*/ 	.short	(.L_21 - .L_20)
	.align		4
.L_20:
        /*007c*/ 	.word	index@(_Z17gpu_Reduce_AtomicPfi)
        /*0080*/ 	.word	0x00000000


	//----- nvinfo : EIATTR_MIN_STACK_SIZE
	.align		4
.L_21:
        /*0084*/ 	.byte	0x04, 0x12
        /*0086*/ 	.short	(.L_23 - .L_22)
	.align		4
.L_22:
        /*0088*/ 	.word	index@(_Z10gpu_ReducePfii)
        /*008c*/ 	.word	0x00000000


	//----- nvinfo : EIATTR_MIN_STACK_SIZE
	.align		4
.L_23:
        /*0090*/ 	.byte	0x04, 0x12
        /*0092*/ 	.short	(.L_25 - .L_24)
	.align		4
.L_24:
        /*0094*/ 	.word	index@(_Z8gpu_DiffPfS_i)
        /*0098*/ 	.word	0x00000000


	//----- nvinfo : EIATTR_MIN_STACK_SIZE
	.align		4
.L_25:
        /*009c*/ 	.byte	0x04, 0x12
        /*009e*/ 	.short	(.L_27 - .L_26)
	.align		4
.L_26:
        /*00a0*/ 	.word	index@(_Z8gpu_HeatPfS_i)
        /*00a4*/ 	.word	0x00000000


	//----- nvinfo : EIATTR_MIN_STACK_SIZE
	.align		4
.L_27:
        /*00a8*/ 	.byte	0x04, 0x12
        /*00aa*/ 	.short	(.L_29 - .L_28)
	.align		4
.L_28:
        /*00ac*/ 	.word	index@(_Z14gpu_HeatReducePfS_i)
        /*00b0*/ 	.word	0x00000000
.L_29:


//--------------------- .nv.compat                --------------------------
	.section	.nv.compat,"",@"SHT_CUDA_COMPAT_INFO"
	.align	4
        /*0000*/ 	.byte	0x02, 0x09, 0x00, 0x00, 0x02, 0x02, 0x01, 0x00, 0x02, 0x05, 0x05, 0x00, 0x03, 0x07, 0x01, 0x01
        /*0010*/ 	.byte	0x02, 0x03, 0x00, 0x00, 0x02, 0x06, 0x01, 0x00, 0x04, 0x0b, 0x08, 0x00, 0x09, 0x00, 0x00, 0x00
        /*0020*/ 	.byte	0x00, 0x00, 0x00, 0x00


//--------------------- .nv.info._Z17gpu_Reduce_AtomicPfi --------------------------
	.section	.nv.info._Z17gpu_Reduce_AtomicPfi,"",@"SHT_CUDA_INFO"
	.sectionflags	@""
	.align	4


	//----- nvinfo : EIATTR_CUDA_API_VERSION
	.align		4
        /*0000*/ 	.byte	0x04, 0x37
        /*0002*/ 	.short	(.L_31 - .L_30)
.L_30:
        /*0004*/ 	.word	0x00000082


	//----- nvinfo : EIATTR_KPARAM_INFO
	.align		4
.L_31:
        /*0008*/ 	.byte	0x04, 0x17
        /*000a*/ 	.short	(.L_33 - .L_32)
.L_32:
        /*000c*/ 	.word	0x00000000
        /*0010*/ 	.short	0x0001
        /*0012*/ 	.short	0x0008
        /*0014*/ 	.byte	0x00, 0xf0, 0x11, 0x00


	//----- nvinfo : EIATTR_KPARAM_INFO
	.align		4
.L_33:
        /*0018*/ 	.byte	0x04, 0x17
        /*001a*/ 	.short	(.L_35 - .L_34)
.L_34:
        /*001c*/ 	.word	0x00000000
        /*0020*/ 	.short	0x0000
        /*0022*/ 	.short	0x0000
        /*0024*/ 	.byte	0x00, 0xf5, 0x21, 0x00


	//----- nvinfo : EIATTR_SPARSE_MMA_MASK
	.align		4
.L_35:
        /*0028*/ 	.byte	0x03, 0x50
        /*002a*/ 	.short	0x0000


	//----- nvinfo : EIATTR_MAXREG_COUNT
	.align		4
        /*002c*/ 	.byte	0x03, 0x1b
        /*002e*/ 	.short	0x00ff


	//----- nvinfo : EIATTR_NUM_BARRIERS
	.align		4
        /*0030*/ 	.byte	0x02, 0x4c
        /*0032*/ 	.byte	0x01
	.zero		1


	//----- nvinfo : EIATTR_MERCURY_ISA_VERSION
	.align		4
        /*0034*/ 	.byte	0x03, 0x5f
        /*0036*/ 	.short	0x0101


	//----- nvinfo : EIATTR_VRC_CTA_INIT_COUNT
	.align		4
        /*0038*/ 	.byte	0x02, 0x4a
	.zero		1
	.zero		1


	//----- nvinfo : EIATTR_EXIT_INSTR_OFFSETS
	.align		4
        /*003c*/ 	.byte	0x04, 0x1c
        /*003e*/ 	.short	(.L_37 - .L_36)


	//   ....[0]....
.L_36:
        /*0040*/ 	.word	0x00000240


	//   ....[1]....
        /*0044*/ 	.word	0x000002b0


	//----- nvinfo : EIATTR_CBANK_PARAM_SIZE
	.align		4
.L_37:
        /*0048*/ 	.byte	0x03, 0x19
        /*004a*/ 	.short	0x000c


	//----- nvinfo : EIATTR_PARAM_CBANK
	.align		4
        /*004c*/ 	.byte	0x04, 0x0a
        /*004e*/ 	.short	(.L_39 - .L_38)
	.align		4
.L_38:
        /*0050*/ 	.word	index@(.nv.constant0._Z17gpu_Reduce_AtomicPfi)
        /*0054*/ 	.short	0x0380
        /*0056*/ 	.short	0x000c


	//----- nvinfo : EIATTR_SW_WAR
	.align		4
.L_39:
        /*0058*/ 	.byte	0x04, 0x36
        /*005a*/ 	.short	(.L_41 - .L_40)
.L_40:
        /*005c*/ 	.word	0x00000008
.L_41:


//--------------------- .nv.info._Z10gpu_ReducePfii --------------------------
	.section	.nv.info._Z10gpu_ReducePfii,"",@"SHT_CUDA_INFO"
	.sectionflags	@""
	.align	4


	//----- nvinfo : EIATTR_CUDA_API_VERSION
	.align		4
        /*0000*/ 	.byte	0x04, 0x37
        /*0002*/ 	.short	(.L_43 - .L_42)
.L_42:
        /*0004*/ 	.word	0x00000082


	//----- nvinfo : EIATTR_KPARAM_INFO
	.align		4
.L_43:
        /*0008*/ 	.byte	0x04, 0x17
        /*000a*/ 	.short	(.L_45 - .L_44)
.L_44:
        /*000c*/ 	.word	0x00000000
        /*0010*/ 	.short	0x0002
        /*0012*/ 	.short	0x000c
        /*0014*/ 	.byte	0x00, 0xf0, 0x11, 0x00


	//----- nvinfo : EIATTR_KPARAM_INFO
	.align		4
.L_45:
        /*0018*/ 	.byte	0x04, 0x17
        /*001a*/ 	.short	(.L_47 - .L_46)
.L_46:
        /*001c*/ 	.word	0x00000000
        /*0020*/ 	.short	0x0001
        /*0022*/ 	.short	0x0008
        /*0024*/ 	.byte	0x00, 0xf0, 0x11, 0x00


	//----- nvinfo : EIATTR_KPARAM_INFO
	.align		4
.L_47:
        /*0028*/ 	.byte	0x04, 0x17
        /*002a*/ 	.short	(.L_49 - .L_48)
.L_48:
        /*002c*/ 	.word	0x00000000
        /*0030*/ 	.short	0x0000
        /*0032*/ 	.short	0x0000
        /*0034*/ 	.byte	0x00, 0xf5, 0x21, 0x00


	//----- nvinfo : EIATTR_SPARSE_MMA_MASK
	.align		4
.L_49:
        /*0038*/ 	.byte	0x03, 0x50
        /*003a*/ 	.short	0x0000


	//----- nvinfo : EIATTR_MAXREG_COUNT
	.align		4
        /*003c*/ 	.byte	0x03, 0x1b
        /*003e*/ 	.short	0x00ff


	//----- nvinfo : EIATTR_NUM_BARRIERS
	.align		4
        /*0040*/ 	.byte	0x02, 0x4c
        /*0042*/ 	.byte	0x01
	.zero		1


	//----- nvinfo : EIATTR_MERCURY_ISA_VERSION
	.align		4
        /*0044*/ 	.byte	0x03, 0x5f
        /*0046*/ 	.short	0x0101


	//----- nvinfo : EIATTR_VRC_CTA_INIT_COUNT
	.align		4
        /*0048*/ 	.byte	0x02, 0x4a
	.zero		1
	.zero		1


	//----- nvinfo : EIATTR_EXIT_INSTR_OFFSETS
	.align		4
        /*004c*/ 	.byte	0x04, 0x1c
        /*004e*/ 	.short	(.L_51 - .L_50)


	//   ....[0]....
.L_50:
        /*0050*/ 	.word	0x00000250


	//   ....[1]....
        /*0054*/ 	.word	0x000002d0


	//----- nvinfo : EIATTR_CBANK_PARAM_SIZE
	.align		4
.L_51:
        /*0058*/ 	.byte	0x03, 0x19
        /*005a*/ 	.short	0x0010


	//----- nvinfo : EIATTR_PARAM_CBANK
	.align		4
        /*005c*/ 	.byte	0x04, 0x0a
        /*005e*/ 	.short	(.L_53 - .L_52)
	.align		4
.L_52:
        /*0060*/ 	.word	index@(.nv.constant0._Z10gpu_ReducePfii)
        /*0064*/ 	.short	0x0380
        /*0066*/ 	.short	0x0010


	//----- nvinfo : EIATTR_SW_WAR
	.align		4
.L_53:
        /*0068*/ 	.byte	0x04, 0x36
        /*006a*/ 	.short	(.L_55 - .L_54)
.L_54:
        /*006c*/ 	.word	0x00000008
.L_55:


//--------------------- .nv.info._Z8gpu_DiffPfS_i --------------------------
	.section	.nv.info._Z8gpu_DiffPfS_i,"",@"SHT_CUDA_INFO"
	.sectionflags	@""
	.align	4


	//----- nvinfo : EIATTR_CUDA_API_VERSION
	.align		4
        /*0000*/ 	.byte	0x04, 0x37
        /*0002*/ 	.short	(.L_57 - .L_56)
.L_56:
        /*0004*/ 	.word	0x00000082


	//----- nvinfo : EIATTR_KPARAM_INFO
	.align		4
.L_57:
        /*0008*/ 	.byte	0x04, 0x17
        /*000a*/ 	.short	(.L_59 - .L_58)
.L_58:
        /*000c*/ 	.word	0x00000000
        /*0010*/ 	.short	0x0002
        /*0012*/ 	.short	0x0010
        /*0014*/ 	.byte	0x00, 0xf0, 0x11, 0x00


	//----- nvinfo : EIATTR_KPARAM_INFO
	.align		4
.L_59:
        /*0018*/ 	.byte	0x04, 0x17
        /*001a*/ 	.short	(.L_61 - .L_60)
.L_60:
        /*001c*/ 	.word	0x00000000
        /*0020*/ 	.short	0x0001
        /*0022*/ 	.short	0x0008
        /*0024*/ 	.byte	0x00, 0xf5, 0x21, 0x00


	//----- nvinfo : EIATTR_KPARAM_INFO
	.align		4
.L_61:
        /*0028*/ 	.byte	0x04, 0x17
        /*002a*/ 	.short	(.L_63 - .L_62)
.L_62:
        /*002c*/ 	.word	0x00000000
        /*0030*/ 	.short	0x0000
        /*0032*/ 	.short	0x0000
        /*0034*/ 	.byte	0x00, 0xf5, 0x21, 0x00


	//----- nvinfo : EIATTR_SPARSE_MMA_MASK
	.align		4
.L_63:
        /*0038*/ 	.byte	0x03, 0x50
        /*003a*/ 	.short	0x0000


	//----- nvinfo : EIATTR_MAXREG_COUNT
	.align		4
        /*003c*/ 	.byte	0x03, 0x1b
        /*003e*/ 	.short	0x00ff


	//----- nvinfo : EIATTR_MERCURY_ISA_VERSION
	.align		4
        /*0040*/ 	.byte	0x03, 0x5f
        /*0042*/ 	.short	0x0101


	//----- nvinfo : EIATTR_VRC_CTA_INIT_COUNT
	.align		4
        /*0044*/ 	.byte	0x02, 0x4a
	.zero		1
	.zero		1


	//----- nvinfo : EIATTR_EXIT_INSTR_OFFSETS
	.align		4
        /*0048*/ 	.byte	0x04, 0x1c
        /*004a*/ 	.short	(.L_65 - .L_64)


	//   ....[0]....
.L_64:
        /*004c*/ 	.word	0x00000100


	//   ....[1]....
        /*0050*/ 	.word	0x00000150


	//   ....[2]....
        /*0054*/ 	.word	0x00000170


	//   ....[3]....
        /*0058*/ 	.word	0x000001e0


	//   ....[4]....
        /*005c*/ 	.word	0x00000200


	//   ....[5]....
        /*0060*/ 	.word	0x000002b0


	//----- nvinfo : EIATTR_CRS_STACK_SIZE
	.align		4
.L_65:
        /*0064*/ 	.byte	0x04, 0x1e
        /*0066*/ 	.short	(.L_67 - .L_66)
.L_66:
        /*0068*/ 	.word	0x00000000


	//----- nvinfo : EIATTR_CBANK_PARAM_SIZE
	.align		4
.L_67:
        /*006c*/ 	.byte	0x03, 0x19
        /*006e*/ 	.short	0x0014


	//----- nvinfo : EIATTR_PARAM_CBANK
	.align		4
        /*0070*/ 	.byte	0x04, 0x0a
        /*0072*/ 	.short	(.L_69 - .L_68)
	.align		4
.L_68:
        /*0074*/ 	.word	index@(.nv.constant0._Z8gpu_DiffPfS_i)
        /*0078*/ 	.short	0x0380
        /*007a*/ 	.short	0x0014


	//----- nvinfo : EIATTR_SW_WAR
	.align		4
.L_69:
        /*007c*/ 	.byte	0x04, 0x36
        /*007e*/ 	.short	(.L_71 - .L_70)
.L_70:
        /*0080*/ 	.word	0x00000008
.L_71:


//--------------------- .nv.info._Z8gpu_HeatPfS_i --------------------------
	.section	.nv.info._Z8gpu_HeatPfS_i,"",@"SHT_CUDA_INFO"
	.sectionflags	@""
	.align	4


	//----- nvinfo : EIATTR_CUDA_API_VERSION
	.align		4
        /*0000*/ 	.byte	0x04, 0x37
        /*0002*/ 	.short	(.L_73 - .L_72)
.L_72:
        /*0004*/ 	.word	0x00000082


	//----- nvinfo : EIATTR_KPARAM_INFO
	.align		4
.L_73:
        /*0008*/ 	.byte	0x04, 0x17
        /*000a*/ 	.short	(.L_75 - .L_74)
.L_74:
        /*000c*/ 	.word	0x00000000
        /*0010*/ 	.short	0x0002
        /*0012*/ 	.short	0x0010
        /*0014*/ 	.byte	0x00, 0xf0, 0x11, 0x00


	//----- nvinfo : EIATTR_KPARAM_INFO
	.align		4
.L_75:
        /*0018*/ 	.byte	0x04, 0x17
        /*001a*/ 	.short	(.L_77 - .L_76)
.L_76:
        /*001c*/ 	.word	0x00000000
        /*0020*/ 	.short	0x0001
        /*0022*/ 	.short	0x0008
        /*0024*/ 	.byte	0x00, 0xf5, 0x21, 0x00


	//----- nvinfo : EIATTR_KPARAM_INFO
	.align		4
.L_77:
        /*0028*/ 	.byte	0x04, 0x17
        /*002a*/ 	.short	(.L_79 - .L_78)
.L_78:
        /*002c*/ 	.word	0x00000000
        /*0030*/ 	.short	0x0000
        /*0032*/ 	.short	0x0000
        /*0034*/ 	.byte	0x00, 0xf5, 0x21, 0x00


	//----- nvinfo : EIATTR_SPARSE_MMA_MASK
	.align		4
.L_79:
        /*0038*/ 	.byte	0x03, 0x50
        /*003a*/ 	.short	0x0000


	//----- nvinfo : EIATTR_MAXREG_COUNT
	.align		4
        /*003c*/ 	.byte	0x03, 0x1b
        /*003e*/ 	.short	0x00ff


	//----- nvinfo : EIATTR_MERCURY_ISA_VERSION
	.align		4
        /*0040*/ 	.byte	0x03, 0x5f
        /*0042*/ 	.short	0x0101


	//----- nvinfo : EIATTR_VRC_CTA_INIT_COUNT
	.align		4
        /*0044*/ 	.byte	0x02, 0x4a
	.zero		1
	.zero		1


	//----- nvinfo : EIATTR_EXIT_INSTR_OFFSETS
	.align		4
        /*0048*/ 	.byte	0x04, 0x1c
        /*004a*/ 	.short	(.L_81 - .L_80)


	//   ....[0]....
.L_80:
        /*004c*/ 	.word	0x000000f0


	//   ....[1]....
        /*0050*/ 	.word	0x00000240


	//----- nvinfo : EIATTR_CBANK_PARAM_SIZE
	.align		4
.L_81:
        /*0054*/ 	.byte	0x03, 0x19
        /*0056*/ 	.short	0x0014


	//----- nvinfo : EIATTR_PARAM_CBANK
	.align		4
        /*0058*/ 	.byte	0x04, 0x0a
        /*005a*/ 	.short	(.L_83 - .L_82)
	.align		4
.L_82:
        /*005c*/ 	.word	index@(.nv.constant0._Z8gpu_HeatPfS_i)
        /*0060*/ 	.short	0x0380
        /*0062*/ 	.short	0x0014


	//----- nvinfo : EIATTR_SW_WAR
	.align		4
.L_83:
        /*0064*/ 	.byte	0x04, 0x36
        /*0066*/ 	.short	(.L_85 - .L_84)
.L_84:
        /*0068*/ 	.word	0x00000008
.L_85:


//--------------------- .nv.info._Z14gpu_HeatReducePfS_i --------------------------
	.section	.nv.info._Z14gpu_HeatReducePfS_i,"",@"SHT_CUDA_INFO"
	.sectionflags	@""
	.align	4


	//----- nvinfo : EIATTR_CUDA_API_VERSION
	.align		4
        /*0000*/ 	.byte	0x04, 0x37
        /*0002*/ 	.short	(.L_87 - .L_86)
.L_86:
        /*0004*/ 	.word	0x00000082


	//----- nvinfo : EIATTR_KPARAM_INFO
	.align		4
.L_87:
        /*0008*/ 	.byte	0x04, 0x17
        /*000a*/ 	.short	(.L_89 - .L_88)
.L_88:
        /*000c*/ 	.word	0x00000000
        /*0010*/ 	.short	0x0002
        /*0012*/ 	.short	0x0010
        /*0014*/ 	.byte	0x00, 0xf0, 0x11, 0x00


	//----- nvinfo : EIATTR_KPARAM_INFO
	.align		4
.L_89:
        /*0018*/ 	.byte	0x04, 0x17
        /*001a*/ 	.short	(.L_91 - .L_90)
.L_90:
        /*001c*/ 	.word	0x00000000
        /*0020*/ 	.short	0x0001
        /*0022*/ 	.short	0x0008
        /*0024*/ 	.byte	0x00, 0xf5, 0x21, 0x00


	//----- nvinfo : EIATTR_KPARAM_INFO
	.align		4
.L_91:
        /*0028*/ 	.byte	0x04, 0x17
        /*002a*/ 	.short	(.L_93 - .L_92)
.L_92:
        /*002c*/ 	.word	0x00000000
        /*0030*/ 	.short	0x0000
        /*0032*/ 	.short	0x0000
        /*0034*/ 	.byte	0x00, 0xf5, 0x21, 0x00


	//----- nvinfo : EIATTR_SPARSE_MMA_MASK
	.align		4
.L_93:
        /*0038*/ 	.byte	0x03, 0x50
        /*003a*/ 	.short	0x0000


	//----- nvinfo : EIATTR_MAXREG_COUNT
	.align		4
        /*003c*/ 	.byte	0x03, 0x1b
        /*003e*/ 	.short	0x00ff


	//----- nvinfo : EIATTR_MERCURY_ISA_VERSION
	.align		4
        /*0040*/ 	.byte	0x03, 0x5f
        /*0042*/ 	.short	0x0101


	//----- nvinfo : EIATTR_VRC_CTA_INIT_COUNT
	.align		4
        /*0044*/ 	.byte	0x02, 0x4a
	.zero		1
	.zero		1


	//----- nvinfo : EIATTR_EXIT_INSTR_OFFSETS
	.align		4
        /*0048*/ 	.byte	0x04, 0x1c
        /*004a*/ 	.short	(.L_95 - .L_94)


	//   ....[0]....
.L_94:
        /*004c*/ 	.word	0x000000f0


	//   ....[1]....
        /*0050*/ 	.word	0x00000240


	//----- nvinfo : EIATTR_CBANK_PARAM_SIZE
	.align		4
.L_95:
        /*0054*/ 	.byte	0x03, 0x19
        /*0056*/ 	.short	0x0014


	//----- nvinfo : EIATTR_PARAM_CBANK
	.align		4
        /*0058*/ 	.byte	0x04, 0x0a
        /*005a*/ 	.short	(.L_97 - .L_96)
	.align		4
.L_96:
        /*005c*/ 	.word	index@(.nv.constant0._Z14gpu_HeatReducePfS_i)
        /*0060*/ 	.short	0x0380
        /*0062*/ 	.short	0x0014


	//----- nvinfo : EIATTR_SW_WAR
	.align		4
.L_97:
        /*0064*/ 	.byte	0x04, 0x36
        /*0066*/ 	.short	(.L_99 - .L_98)
.L_98:
        /*0068*/ 	.word	0x00000008
.L_99:


//--------------------- .nv.callgraph             --------------------------
	.section	.nv.callgraph,"",@"SHT_CUDA_CALLGRAPH"
	.align	4
	.sectionentsize	8
	.align		4
        /*0000*/ 	.word	0x00000000
	.align		4
        /*0004*/ 	.word	0xffffffff
	.align		4
        /*0008*/ 	.word	0x00000000
	.align		4
        /*000c*/ 	.word	0xfffffffe
	.align		4
        /*0010*/ 	.word	0x00000000
	.align		4
        /*0014*/ 	.word	0xfffffffd
	.align		4
        /*0018*/ 	.word	0x00000000
	.align		4
        /*001c*/ 	.word	0xfffffffc


//--------------------- .text._Z17gpu_Reduce_AtomicPfi --------------------------
	.section	.text._Z17gpu_Reduce_AtomicPfi,"ax",@progbits
	.align	128
        .global         _Z17gpu_Reduce_AtomicPfi
        .type           _Z17gpu_Reduce_AtomicPfi,@function
        .size           _Z17gpu_Reduce_AtomicPfi,(.L_x_10 - _Z17gpu_Reduce_AtomicPfi)
        .other          _Z17gpu_Reduce_AtomicPfi,@"STO_CUDA_ENTRY STV_DEFAULT"
_Z17gpu_Reduce_AtomicPfi:
.text._Z17gpu_Reduce_AtomicPfi:
[----:B------:R-:W-:Y:S01]  /*0000*/  LDC R1, c[0x0][0x37c] ;  /* 0x0000df00ff017b82 */ /* 0x000fe20000000800 */
[----:B------:R-:W0:Y:S07]  /*0010*/  S2R R7, SR_TID.X ;  /* 0x0000000000077919 */ /* 0x000e2e0000002100 */
[----:B------:R-:W0:Y:S01]  /*0020*/  S2UR UR4, SR_CTAID.X ;  /* 0x00000000000479c3 */ /* 0x000e220000002500 */
[----:B------:R-:W1:Y:S01]  /*0030*/  LDCU UR5, c[0x0][0x388] ;  /* 0x00007100ff0577ac */ /* 0x000e620008000800 */
[----:B------:R-:W-:Y:S01]  /*0040*/  IMAD.MOV.U32 R0, RZ, RZ, RZ ;  /* 0x000000ffff007224 */ /* 0x000fe200078e00ff */
[----:B------:R-:W2:Y:S05]  /*0050*/  LDCU.64 UR8, c[0x0][0x358] ;  /* 0x00006b00ff0877ac */ /* 0x000eaa0008000a00 */
[----:B------:R-:W0:Y:S02]  /*0060*/  LDC R4, c[0x0][0x360] ;  /* 0x0000d800ff047b82 */ /* 0x000e240000000800 */
[----:B0-----:R-:W-:-:S05]  /*0070*/  IMAD R5, R4, UR4, R7 ;  /* 0x0000000404057c24 */ /* 0x001fca000f8e0207 */
[----:B-1----:R-:W-:-:S13]  /*0080*/  ISETP.GE.AND P0, PT, R5, UR5, PT ;  /* 0x0000000505007c0c */ /* 0x002fda000bf06270 */
[----:B------:R-:W0:Y:S02]  /*0090*/  @!P0 LDC.64 R2, c[0x0][0x380] ;  /* 0x0000e000ff028b82 */ /* 0x000e240000000a00 */
[----:B0-----:R-:W-:-:S05]  /*00a0*/  @!P0 IMAD.WIDE R2, R5, 0x4, R2 ;  /* 0x0000000405028825 */ /* 0x001fca00078e0202 */
[----:B--2---:R-:W2:Y:S01]  /*00b0*/  @!P0 LDG.E R0, desc[UR8][R2.64] ;  /* 0x0000000802008981 */ /* 0x004ea2000c1e1900 */
[----:B------:R-:W0:Y:S01]  /*00c0*/  S2UR UR5, SR_CgaCtaId ;  /* 0x00000000000579c3 */ /* 0x000e220000008800 */
[----:B------:R-:W-:Y:S01]  /*00d0*/  UMOV UR4, 0x400 ;  /* 0x0000040000047882 */ /* 0x000fe20000000000 */
[----:B------:R-:W-:Y:S02]  /*00e0*/  ISETP.GE.U32.AND P1, PT, R4, 0x2, PT ;  /* 0x000000020400780c */ /* 0x000fe40003f26070 */
[----:B------:R-:W-:Y:S01]  /*00f0*/  ISETP.NE.AND P0, PT, R7, RZ, PT ;  /* 0x000000ff0700720c */ /* 0x000fe20003f05270 */
[----:B0-----:R-:W-:-:S06]  /*0100*/  ULEA UR4, UR5, UR4, 0x18 ;  /* 0x0000000405047291 */ /* 0x001fcc000f8ec0ff */
[----:B------:R-:W-:-:S05]  /*0110*/  LEA R5, R7, UR4, 0x2 ;  /* 0x0000000407057c11 */ /* 0x000fca000f8e10ff */
[----:B--2---:R0:W-:Y:S01]  /*0120*/  STS [R5], R0 ;  /* 0x0000000005007388 */ /* 0x0041e20000000800 */
[----:B------:R-:W-:Y:S06]  /*0130*/  BAR.SYNC.DEFER_BLOCKING 0x0 ;  /* 0x0000000000007b1d */ /* 0x000fec0000010000 */
[----:B------:R-:W-:Y:S05]  /*0140*/  @!P1 BRA `(.L_x_0) ;  /* 0x00000000003c9947 */ /* 0x000fea0003800000 */
[----:B------:R-:W-:-:S05]  /*0150*/  UMOV UR5, 0x1 ;  /* 0x0000000100057882 */ /* 0x000fca0000000000 */
.L_x_1:
[----:B------:R-:W-:-:S06]  /*0160*/  USHF.L.U32 UR6, UR5, 0x1, URZ ;  /* 0x0000000105067899 */ /* 0x000fcc00080006ff */
[----:B------:R-:W-:-:S05]  /*0170*/  IMAD R3, R7, UR6, RZ ;  /* 0x0000000607037c24 */ /* 0x000fca000f8e02ff */
[----:B------:R-:W-:-:S13]  /*0180*/  ISETP.GE.U32.AND P1, PT, R3, R4, PT ;  /* 0x000000040300720c */ /* 0x000fda0003f26070 */
[C---:B0-----:R-:W-:Y:S01]  /*0190*/  @!P1 VIADD R0, R3.reuse, UR5 ;  /* 0x0000000503009c36 */ /* 0x041fe20008000000 */
[----:B------:R-:W-:Y:S01]  /*01a0*/  @!P1 LEA R2, R3, UR4, 0x2 ;  /* 0x0000000403029c11 */ /* 0x000fe2000f8e10ff */
[----:B------:R-:W-:-:S03]  /*01b0*/  UMOV UR5, UR6 ;  /* 0x0000000600057c82 */ /* 0x000fc60008000000 */
[----:B------:R-:W-:Y:S01]  /*01c0*/  @!P1 LEA R0, R0, UR4, 0x2 ;  /* 0x0000000400009c11 */ /* 0x000fe2000f8e10ff */
[----:B------:R-:W-:Y:S05]  /*01d0*/  @!P1 LDS R3, [R2] ;  /* 0x0000000002039984 */ /* 0x000fea0000000800 */
[----:B------:R-:W0:Y:S02]  /*01e0*/  @!P1 LDS R0, [R0] ;  /* 0x0000000000009984 */ /* 0x000e240000000800 */
[----:B0-----:R-:W-:-:S05]  /*01f0*/  @!P1 FADD R3, R0, R3 ;  /* 0x0000000300039221 */ /* 0x001fca0000000000 */
[----:B------:R1:W-:Y:S01]  /*0200*/  @!P1 STS [R2], R3 ;  /* 0x0000000302009388 */ /* 0x0003e20000000800 */
[----:B------:R-:W-:Y:S01]  /*0210*/  BAR.SYNC.DEFER_BLOCKING 0x0 ;  /* 0x0000000000007b1d */ /* 0x000fe20000010000 */
[----:B------:R-:W-:-:S13]  /*0220*/  ISETP.LE.U32.AND P1, PT, R4, UR6, PT ;  /* 0x0000000604007c0c */ /* 0x000fda000bf23070 */
[----:B-1----:R-:W-:Y:S05]  /*0230*/  @!P1 BRA `(.L_x_1) ;  /* 0xfffffffc00c89947 */ /* 0x002fea000383ffff */
.L_x_0:
[----:B------:R-:W-:Y:S05]  /*0240*/  @P0 EXIT ;  /* 0x000000000000094d */ /* 0x000fea0003800000 */
[----:B------:R-:W1:Y:S01]  /*0250*/  S2UR UR5, SR_CgaCtaId ;  /* 0x00000000000579c3 */ /* 0x000e620000008800 */
[----:B------:R-:W-:-:S07]  /*0260*/  UMOV UR4, 0x400 ;  /* 0x0000040000047882 */ /* 0x000fce0000000000 */
[----:B------:R-:W2:Y:S01]  /*0270*/  LDC.64 R2, c[0x0][0x380] ;  /* 0x0000e000ff027b82 */ /* 0x000ea20000000a00 */
[----:B-1----:R-:W-:-:S09]  /*0280*/  ULEA UR4, UR5, UR4, 0x18 ;  /* 0x0000000405047291 */ /* 0x002fd2000f8ec0ff */
[----:B0-----:R-:W2:Y:S04]  /*0290*/  LDS R5, [UR4] ;  /* 0x00000004ff057984 */ /* 0x001ea80008000800 */
[----:B--2---:R-:W-:Y:S01]  /*02a0*/  REDG.E.ADD.F32.FTZ.RN.STRONG.GPU desc[UR8][R2.64], R5 ;  /* 0x00000005020079a6 */ /* 0x004fe2000c12f308 */
[----:B------:R-:W-:Y:S05]  /*02b0*/  EXIT ;  /* 0x000000000000794d */ /* 0x000fea0003800000 */
.L_x_2:
[----:B------:R-:W-:-:S00]  /*02c0*/  BRA `(.L_x_2) ;  /* 0xfffffffc00fc7947 */ /* 0x000fc0000383ffff */
[----:B------:R-:W-:-:S00]  /*02d0*/  NOP ;  /* 0x0000000000007918 */ /* 0x000fc00000000000 */
        /* <DEDUP_REMOVED lines=10> */
.L_x_10:


//--------------------- .text._Z10gpu_ReducePfii  --------------------------
	.section	.text._Z10gpu_ReducePfii,"ax",@progbits
	.align	128
        .global         _Z10gpu_ReducePfii
        .type           _Z10gpu_ReducePfii,@function
        .size           _Z10gpu_ReducePfii,(.L_x_11 - _Z10gpu_ReducePfii)
        .other          _Z10gpu_ReducePfii,@"STO_CUDA_ENTRY STV_DEFAULT"
_Z10gpu_ReducePfii:
.text._Z10gpu_ReducePfii:
[----:B------:R-:W-:Y:S01]  /*0000*/  LDC R1, c[0x0][0x37c] ;  /* 0x0000df00ff017b82 */ /* 0x000fe20000000800 */
[----:B------:R-:W0:Y:S07]  /*0010*/  S2R R9, SR_TID.X ;  /* 0x0000000000097919 */ /* 0x000e2e0000002100 */
[----:B------:R-:W0:Y:S01]  /*0020*/  S2UR UR4, SR_CTAID.X ;  /* 0x00000000000479c3 */ /* 0x000e220000002500 */
[----:B------:R-:W1:Y:S01]  /*0030*/  LDCU.64 UR6, c[0x0][0x388] ;  /* 0x00007100ff0677ac */ /* 0x000e620008000a00 */
[----:B------:R-:W-:Y:S01]  /*0040*/  IMAD.MOV.U32 R0, RZ, RZ, RZ ;  /* 0x000000ffff007224 */ /* 0x000fe200078e00ff */
[----:B------:R-:W2:Y:S05]  /*0050*/  LDCU.64 UR8, c[0x0][0x358] ;  /* 0x00006b00ff0877ac */ /* 0x000eaa0008000a00 */
[----:B------:R-:W0:Y:S02]  /*0060*/  LDC R4, c[0x0][0x360] ;  /* 0x0000d800ff047b82 */ /* 0x000e240000000800 */
[----:B0-----:R-:W-:-:S04]  /*0070*/  IMAD R5, R4, UR4, R9 ;  /* 0x0000000404057c24 */ /* 0x001fc8000f8e0209 */
[----:B-1----:R-:W-:-:S05]  /*0080*/  IMAD R7, R5, UR7, RZ ;  /* 0x0000000705077c24 */ /* 0x002fca000f8e02ff */
[----:B------:R-:W-:-:S13]  /*0090*/  ISETP.GE.AND P0, PT, R7, UR6, PT ;  /* 0x0000000607007c0c */ /* 0x000fda000bf06270 */
        /* <DEDUP_REMOVED lines=13> */
.L_x_4:
        /* <DEDUP_REMOVED lines=14> */
.L_x_3:
[----:B------:R-:W-:Y:S05]  /*0250*/  @P0 EXIT ;  /* 0x000000000000094d */ /* 0x000fea0003800000 */
[----:B------:R-:W1:Y:S01]  /*0260*/  S2UR UR5, SR_CgaCtaId ;  /* 0x00000000000579c3 */ /* 0x000e620000008800 */
[----:B------:R-:W-:-:S07]  /*0270*/  UMOV UR4, 0x400 ;  /* 0x0000040000047882 */ /* 0x000fce0000000000 */
[----:B------:R-:W2:Y:S01]  /*0280*/  LDC.64 R2, c[0x0][0x380] ;  /* 0x0000e000ff027b82 */ /* 0x000ea20000000a00 */
[----:B-1----:R-:W-:Y:S01]  /*0290*/  ULEA UR4, UR5, UR4, 0x18 ;  /* 0x0000000405047291 */ /* 0x002fe2000f8ec0ff */
[----:B--2---:R-:W-:-:S08]  /*02a0*/  IMAD.WIDE R2, R5, 0x4, R2 ;  /* 0x0000000405027825 */ /* 0x004fd000078e0202 */
[----:B0-----:R-:W0:Y:S04]  /*02b0*/  LDS R7, [UR4] ;  /* 0x00000004ff077984 */ /* 0x001e280008000800 */
[----:B0-----:R-:W-:Y:S01]  /*02c0*/  STG.E desc[UR8][R2.64], R7 ;  /* 0x0000000702007986 */ /* 0x001fe2000c101908 */
[----:B------:R-:W-:Y:S05]  /*02d0*/  EXIT ;  /* 0x000000000000794d */ /* 0x000fea0003800000 */
.L_x_5:
        /* <DEDUP_REMOVED lines=10> */
.L_x_11:


//--------------------- .text._Z8gpu_DiffPfS_i    --------------------------
	.section	.text._Z8gpu_DiffPfS_i,"ax",@progbits
	.align	128
        .global         _Z8gpu_DiffPfS_i
        .type           _Z8gpu_DiffPfS_i,@function
        .size           _Z8gpu_DiffPfS_i,(.L_x_12 - _Z8gpu_DiffPfS_i)
        .other          _Z8gpu_DiffPfS_i,@"STO_CUDA_ENTRY STV_DEFAULT"
_Z8gpu_DiffPfS_i:
.text._Z8gpu_DiffPfS_i:
[----:B------:R-:W-:Y:S01]  /*0000*/  LDC R1, c[0x0][0x37c] ;  /* 0x0000df00ff017b82 */ /* 0x000fe20000000800 */
[----:B------:R-:W0:Y:S01]  /*0010*/  S2R R7, SR_TID.Y ;  /* 0x0000000000077919 */ /* 0x000e220000002200 */
[----:B------:R-:W1:Y:S01]  /*0020*/  LDCU UR5, c[0x0][0x360] ;  /* 0x00006c00ff0577ac */ /* 0x000e620008000800 */
[----:B------:R-:W0:Y:S01]  /*0030*/  S2R R2, SR_CTAID.Y ;  /* 0x0000000000027919 */ /* 0x000e220000002600 */
[----:B------:R-:W2:Y:S01]  /*0040*/  LDCU UR8, c[0x0][0x390] ;  /* 0x00007200ff0877ac */ /* 0x000ea20008000800 */
[----:B------:R-:W1:Y:S01]  /*0050*/  S2R R0, SR_TID.X ;  /* 0x0000000000007919 */ /* 0x000e620000002100 */
[----:B------:R-:W0:Y:S01]  /*0060*/  LDCU UR6, c[0x0][0x364] ;  /* 0x00006c80ff0677ac */ /* 0x000e220008000800 */
[----:B------:R-:W1:Y:S01]  /*0070*/  S2R R3, SR_CTAID.X ;  /* 0x0000000000037919 */ /* 0x000e620000002500 */
[----:B--2---:R-:W-:Y:S01]  /*0080*/  UIADD3 UR4, UPT, UPT, UR8, -0x1, URZ ;  /* 0xffffffff08047890 */ /* 0x004fe2000fffe0ff */
[----:B0-----:R-:W-:Y:S01]  /*0090*/  IMAD R7, R2, UR6, R7 ;  /* 0x0000000602077c24 */ /* 0x001fe2000f8e0207 */
[----:B------:R-:W0:Y:S04]  /*00a0*/  LDCU.64 UR6, c[0x0][0x358] ;  /* 0x00006b00ff0677ac */ /* 0x000e280008000a00 */
[----:B------:R-:W-:-:S02]  /*00b0*/  ISETP.NE.AND P0, PT, R7, UR4, PT ;  /* 0x0000000407007c0c */ /* 0x000fc4000bf05270 */
[----:B------:R-:W-:Y:S01]  /*00c0*/  ISETP.NE.AND P1, PT, R7, RZ, PT ;  /* 0x000000ff0700720c */ /* 0x000fe20003f25270 */
[----:B-1----:R-:W-:-:S12]  /*00d0*/  IMAD R0, R3, UR5, R0 ;  /* 0x0000000503007c24 */ /* 0x002fd8000f8e0200 */
[----:B0-----:R-:W-:Y:S05]  /*00e0*/  @P0 BRA P1, `(.L_x_6) ;  /* 0x00000000001c0947 */ /* 0x001fea0000800000 */
[----:B------:R-:W-:-:S13]  /*00f0*/  ISETP.GE.AND P0, PT, R0, UR8, PT ;  /* 0x0000000800007c0c */ /* 0x000fda000bf06270 */
[----:B------:R-:W-:Y:S05]  /*0100*/  @P0 EXIT ;  /* 0x000000000000094d */ /* 0x000fea0003800000 */
[----:B------:R-:W0:Y:S01]  /*0110*/  LDC.64 R2, c[0x0][0x380] ;  /* 0x0000e000ff027b82 */ /* 0x000e220000000a00 */
[----:B------:R-:W-:-:S04]  /*0120*/  IMAD R7, R7, UR8, R0 ;  /* 0x0000000807077c24 */ /* 0x000fc8000f8e0200 */
[----:B0-----:R-:W-:-:S05]  /*0130*/  IMAD.WIDE R2, R7, 0x4, R2 ;  /* 0x0000000407027825 */ /* 0x001fca00078e0202 */
[----:B------:R-:W-:Y:S01]  /*0140*/  STG.E desc[UR6][R2.64], RZ ;  /* 0x000000ff02007986 */ /* 0x000fe2000c101906 */
[----:B------:R-:W-:Y:S05]  /*0150*/  EXIT ;  /* 0x000000000000794d */ /* 0x000fea0003800000 */
.L_x_6:
[----:B------:R-:W-:-:S13]  /*0160*/  ISETP.GE.AND P0, PT, R7, UR8, PT ;  /* 0x0000000807007c0c */ /* 0x000fda000bf06270 */
[----:B------:R-:W-:Y:S05]  /*0170*/  @P0 EXIT ;  /* 0x000000000000094d */ /* 0x000fea0003800000 */
[----:B------:R-:W-:-:S04]  /*0180*/  ISETP.NE.AND P0, PT, R0, UR4, PT ;  /* 0x0000000400007c0c */ /* 0x000fc8000bf05270 */
[----:B------:R-:W-:-:S13]  /*0190*/  ISETP.NE.AND P0, PT, R0, RZ, P0 ;  /* 0x000000ff0000720c */ /* 0x000fda0000705270 */
[----:B------:R-:W0:Y:S01]  /*01a0*/  @!P0 LDC.64 R2, c[0x0][0x380] ;  /* 0x0000e000ff028b82 */ /* 0x000e220000000a00 */
[----:B------:R-:W-:-:S04]  /*01b0*/  @!P0 IMAD R5, R7, UR8, R0 ;  /* 0x0000000807058c24 */ /* 0x000fc8000f8e0200 */
[----:B0-----:R-:W-:-:S05]  /*01c0*/  @!P0 IMAD.WIDE.U32 R2, R5, 0x4, R2 ;  /* 0x0000000405028825 */ /* 0x001fca00078e0002 */
[----:B------:R0:W-:Y:S01]  /*01d0*/  @!P0 STG.E desc[UR6][R2.64], RZ ;  /* 0x000000ff02008986 */ /* 0x0001e2000c101906 */
[----:B------:R-:W-:Y:S05]  /*01e0*/  @!P0 EXIT ;  /* 0x000000000000894d */ /* 0x000fea0003800000 */
[----:B------:R-:W-:-:S13]  /*01f0*/  ISETP.GE.AND P0, PT, R0, UR8, PT ;  /* 0x0000000800007c0c */ /* 0x000fda000bf06270 */
[----:B------:R-:W-:Y:S05]  /*0200*/  @P0 EXIT ;  /* 0x000000000000094d */ /* 0x000fea0003800000 */
[----:B0-----:R-:W0:Y:S01]  /*0210*/  LDC.64 R2, c[0x0][0x388] ;  /* 0x0000e200ff027b82 */ /* 0x001e220000000a00 */
[----:B------:R-:W-:-:S07]  /*0220*/  IMAD R7, R7, UR8, R0 ;  /* 0x0000000807077c24 */ /* 0x000fce000f8e0200 */
[----:B------:R-:W1:Y:S01]  /*0230*/  LDC.64 R4, c[0x0][0x380] ;  /* 0x0000e000ff047b82 */ /* 0x000e620000000a00 */
[----:B0-----:R-:W-:-:S06]  /*0240*/  IMAD.WIDE R2, R7, 0x4, R2 ;  /* 0x0000000407027825 */ /* 0x001fcc00078e0202 */
[----:B------:R-:W2:Y:S01]  /*0250*/  LDG.E R2, desc[UR6][R2.64] ;  /* 0x0000000602027981 */ /* 0x000ea2000c1e1900 */
[----:B-1----:R-:W-:-:S05]  /*0260*/  IMAD.WIDE R4, R7, 0x4, R4 ;  /* 0x0000000407047825 */ /* 0x002fca00078e0204 */
[----:B------:R-:W2:Y:S02]  /*0270*/  LDG.E R7, desc[UR6][R4.64] ;  /* 0x0000000604077981 */ /* 0x000ea4000c1e1900 */
[----:B--2---:R-:W-:-:S04]  /*0280*/  FADD R7, R2, -R7 ;  /* 0x8000000702077221 */ /* 0x004fc80000000000 */
[----:B------:R-:W-:-:S05]  /*0290*/  FMUL R7, R7, R7 ;  /* 0x0000000707077220 */ /* 0x000fca0000400000 */
[----:B------:R-:W-:Y:S01]  /*02a0*/  STG.E desc[UR6][R4.64], R7 ;  /* 0x0000000704007986 */ /* 0x000fe2000c101906 */
[----:B------:R-:W-:Y:S05]  /*02b0*/  EXIT ;  /* 0x000000000000794d */ /* 0x000fea0003800000 */
.L_x_7:
        /* <DEDUP_REMOVED lines=12> */
.L_x_12:


//--------------------- .text._Z8gpu_HeatPfS_i    --------------------------
	.section	.text._Z8gpu_HeatPfS_i,"ax",@progbits
	.align	128
        .global         _Z8gpu_HeatPfS_i
        .type           _Z8gpu_HeatPfS_i,@function
        .size           _Z8gpu_HeatPfS_i,(.L_x_13 - _Z8gpu_HeatPfS_i)
        .other          _Z8gpu_HeatPfS_i,@"STO_CUDA_ENTRY STV_DEFAULT"
_Z8gpu_HeatPfS_i:
.text._Z8gpu_HeatPfS_i:
[----:B------:R-:W-:Y:S01]  /*0000*/  LDC R1, c[0x0][0x37c] ;  /* 0x0000df00ff017b82 */ /* 0x000fe20000000800 */
[----:B------:R-:W0:Y:S01]  /*0010*/  S2R R0, SR_TID.X ;  /* 0x0000000000007919 */ /* 0x000e220000002100 */
[----:B------:R-:W0:Y:S06]  /*0020*/  LDCU UR4, c[0x0][0x360] ;  /* 0x00006c00ff0477ac */ /* 0x000e2c0008000800 */
[----:B------:R-:W1:Y:S01]  /*0030*/  LDC R8, c[0x0][0x390] ;  /* 0x0000e400ff087b82 */ /* 0x000e620000000800 */
[----:B------:R-:W0:Y:S01]  /*0040*/  S2R R3, SR_CTAID.X ;  /* 0x0000000000037919 */ /* 0x000e220000002500 */
[----:B------:R-:W2:Y:S01]  /*0050*/  LDCU UR5, c[0x0][0x364] ;  /* 0x00006c80ff0577ac */ /* 0x000ea20008000800 */
[----:B------:R-:W2:Y:S01]  /*0060*/  S2R R2, SR_TID.Y ;  /* 0x0000000000027919 */ /* 0x000ea20000002200 */
[----:B------:R-:W2:Y:S01]  /*0070*/  S2R R5, SR_CTAID.Y ;  /* 0x0000000000057919 */ /* 0x000ea20000002600 */
[----:B-1----:R-:W-:Y:S01]  /*0080*/  IADD3 R4, PT, PT, R8, -0x1, RZ ;  /* 0xffffffff08047810 */ /* 0x002fe20007ffe0ff */
[----:B0-----:R-:W-:-:S02]  /*0090*/  IMAD R0, R3, UR4, R0 ;  /* 0x0000000403007c24 */ /* 0x001fc4000f8e0200 */
[----:B--2---:R-:W-:-:S03]  /*00a0*/  IMAD R3, R5, UR5, R2 ;  /* 0x0000000505037c24 */ /* 0x004fc6000f8e0202 */
[----:B------:R-:W-:Y:S02]  /*00b0*/  IADD3 R2, PT, PT, R0, 0x1, RZ ;  /* 0x0000000100027810 */ /* 0x000fe40007ffe0ff */
[----:B------:R-:W-:-:S04]  /*00c0*/  IADD3 R5, PT, PT, R3, 0x1, RZ ;  /* 0x0000000103057810 */ /* 0x000fc80007ffe0ff */
[----:B------:R-:W-:-:S04]  /*00d0*/  VIMNMX R7, PT, PT, R2, R5, !PT ;  /* 0x0000000502077248 */ /* 0x000fc80007fe0100 */
[----:B------:R-:W-:-:S13]  /*00e0*/  ISETP.GE.AND P0, PT, R7, R4, PT ;  /* 0x000000040700720c */ /* 0x000fda0003f06270 */
[----:B------:R-:W-:Y:S05]  /*00f0*/  @P0 EXIT ;  /* 0x000000000000094d */ /* 0x000fea0003800000 */
[----:B------:R-:W0:Y:S01]  /*0100*/  LDC.64 R6, c[0x0][0x380] ;  /* 0x0000e000ff067b82 */ /* 0x000e220000000a00 */
[----:B------:R-:W1:Y:S01]  /*0110*/  LDCU.64 UR4, c[0x0][0x358] ;  /* 0x00006b00ff0477ac */ /* 0x000e620008000a00 */
[-C--:B------:R-:W-:Y:S02]  /*0120*/  IMAD R11, R5, R8.reuse, R0 ;  /* 0x00000008050b7224 */ /* 0x080fe400078e0200 */
[----:B------:R-:W-:-:S05]  /*0130*/  IMAD R5, R3, R8, R2 ;  /* 0x0000000803057224 */ /* 0x000fca00078e0202 */
[----:B------:R-:W-:Y:S01]  /*0140*/  LEA R9, R8, R5, 0x1 ;  /* 0x0000000508097211 */ /* 0x000fe200078e08ff */
[----:B0-----:R-:W-:-:S04]  /*0150*/  IMAD.WIDE R2, R11, 0x4, R6 ;  /* 0x000000040b027825 */ /* 0x001fc800078e0206 */
[--C-:B------:R-:W-:Y:S01]  /*0160*/  IMAD.WIDE R4, R5, 0x4, R6.reuse ;  /* 0x0000000405047825 */ /* 0x100fe200078e0206 */
[----:B-1----:R-:W2:Y:S04]  /*0170*/  LDG.E R0, desc[UR4][R2.64] ;  /* 0x0000000402007981 */ /* 0x002ea8000c1e1900 */
[----:B------:R-:W2:Y:S01]  /*0180*/  LDG.E R13, desc[UR4][R2.64+0x8] ;  /* 0x00000804020d7981 */ /* 0x000ea2000c1e1900 */
[----:B------:R-:W-:Y:S02]  /*0190*/  IMAD.WIDE R6, R9, 0x4, R6 ;  /* 0x0000000409067825 */ /* 0x000fe400078e0206 */
[----:B------:R-:W0:Y:S01]  /*01a0*/  LDC.64 R8, c[0x0][0x388] ;  /* 0x0000e200ff087b82 */ /* 0x000e220000000a00 */
[----:B------:R-:W3:Y:S04]  /*01b0*/  LDG.E R5, desc[UR4][R4.64] ;  /* 0x0000000404057981 */ /* 0x000ee8000c1e1900 */
[----:B------:R-:W4:Y:S01]  /*01c0*/  LDG.E R7, desc[UR4][R6.64] ;  /* 0x0000000406077981 */ /* 0x000f22000c1e1900 */
[----:B------:R-:W-:-:S05]  /*01d0*/  IADD3 R11, PT, PT, R11, 0x1, RZ ;  /* 0x000000010b0b7810 */ /* 0x000fca0007ffe0ff */
[----:B0-----:R-:W-:-:S04]  /*01e0*/  IMAD.WIDE R8, R11, 0x4, R8 ;  /* 0x000000040b087825 */ /* 0x001fc800078e0208 */
[----:B--2---:R-:W-:-:S04]  /*01f0*/  FADD R0, R0, R13 ;  /* 0x0000000d00007221 */ /* 0x004fc80000000000 */
[----:B---3--:R-:W-:-:S04]  /*0200*/  FADD R0, R0, R5 ;  /* 0x0000000500007221 */ /* 0x008fc80000000000 */
[----:B----4-:R-:W-:-:S04]  /*0210*/  FADD R0, R0, R7 ;  /* 0x0000000700007221 */ /* 0x010fc80000000000 */
[----:B------:R-:W-:-:S05]  /*0220*/  FMUL R11, R0, 0.25 ;  /* 0x3e800000000b7820 */ /* 0x000fca0000400000 */
[----:B------:R-:W-:Y:S01]  /*0230*/  STG.E desc[UR4][R8.64], R11 ;  /* 0x0000000b08007986 */ /* 0x000fe2000c101904 */
[----:B------:R-:W-:Y:S05]  /*0240*/  EXIT ;  /* 0x000000000000794d */ /* 0x000fea0003800000 */
.L_x_8:
        /* <DEDUP_REMOVED lines=11> */
.L_x_13:


//--------------------- .text._Z14gpu_HeatReducePfS_i --------------------------
	.section	.text._Z14gpu_HeatReducePfS_i,"ax",@progbits
	.align	128
        .global         _Z14gpu_HeatReducePfS_i
        .type           _Z14gpu_HeatReducePfS_i,@function
        .size           _Z14gpu_HeatReducePfS_i,(.L_x_14 - _Z14gpu_HeatReducePfS_i)
        .other          _Z14gpu_HeatReducePfS_i,@"STO_CUDA_ENTRY STV_DEFAULT"
_Z14gpu_HeatReducePfS_i:
.text._Z14gpu_HeatReducePfS_i:
        /* <DEDUP_REMOVED lines=37> */
.L_x_9:
        /* <DEDUP_REMOVED lines=11> */
.L_x_14:


//--------------------- .nv.shared._Z17gpu_Reduce_AtomicPfi --------------------------
	.section	.nv.shared._Z17gpu_Reduce_AtomicPfi,"aw",@nobits
	.sectionflags	@""
	.align	4
.nv.shared._Z17gpu_Reduce_AtomicPfi:
	.zero		2048


//--------------------- .nv.shared.reserved.0     --------------------------
	.section	.nv.shared.reserved.0,"aw",@nobits
	.weak		__nv_reservedSMEM_offset_0_alias
	.size		__nv_reservedSMEM_offset_0_alias, 0, 64
	.other		__nv_reservedSMEM_offset_0_alias,@"STO_CUDA_RESERVED_SHARED STV_DEFAULT"
__nv_reservedSMEM_offset_0_alias:
	.zero		0
	.zero		64


//--------------------- .nv.shared._Z10gpu_ReducePfii --------------------------
	.section	.nv.shared._Z10gpu_ReducePfii,"aw",@nobits
	.sectionflags	@""
	.align	4
.nv.shared._Z10gpu_ReducePfii:
	.zero		2048


//--------------------- .nv.constant0._Z17gpu_Reduce_AtomicPfi --------------------------
	.section	.nv.constant0._Z17gpu_Reduce_AtomicPfi,"a",@progbits
	.sectionflags	@""
	.align	4
.nv.constant0._Z17gpu_Reduce_AtomicPfi:
	.zero		908


//--------------------- .nv.constant0._Z10gpu_ReducePfii --------------------------
	.section	.nv.constant0._Z10gpu_ReducePfii,"a",@progbits
	.sectionflags	@""
	.align	4
.nv.constant0._Z10gpu_ReducePfii:
	.zero		912


//--------------------- .nv.constant0._Z8gpu_DiffPfS_i --------------------------
	.section	.nv.constant0._Z8gpu_DiffPfS_i,"a",@progbits
	.sectionflags	@""
	.align	4
.nv.constant0._Z8gpu_DiffPfS_i:
	.zero		916


//--------------------- .nv.constant0._Z8gpu_HeatPfS_i --------------------------
	.section	.nv.constant0._Z8gpu_HeatPfS_i,"a",@progbits
	.sectionflags	@""
	.align	4
.nv.constant0._Z8gpu_HeatPfS_i:
	.zero		916


//--------------------- .nv.constant0._Z14gpu_HeatReducePfS_i --------------------------
	.section	.nv.constant0._Z14gpu_HeatReducePfS_i,"a",@progbits
	.sectionflags	@""
	.align	4
.nv.constant0._Z14gpu_HeatReducePfS_i:
	.zero		916


//--------------------- SYMBOLS --------------------------

	.type		.nv.reservedSmem.offset0,@object
	.size		.nv.reservedSmem.offset0,0x4
	.type		.nv.reservedSmem.cap,@object
	.size		.nv.reservedSmem.cap,0x4
